	.headerflags	@"EF_CUDA_TEXMODE_UNIFIED EF_CUDA_64BIT_ADDRESS EF_CUDA_ACCELERATORS EF_CUDA_SM90 EF_CUDA_VIRTUAL_SM(EF_CUDA_SM90)"
	.elftype	@"ET_EXEC"


//--------------------- .nv.info                  --------------------------
	.section	.nv.info,"",@"SHT_CUDA_INFO"
	.align	4


	//----- nvinfo : EIATTR_REGCOUNT
	.align		4
        /*0000*/ 	.byte	0x04, 0x2f
        /*0002*/ 	.short	(.L_1 - .L_0)
	.align		4
.L_0:
        /*0004*/ 	.word	index@(triton_poi_fused_repeat_5)
        /*0008*/ 	.word	0x0000000c


	//----- nvinfo : EIATTR_MIN_STACK_SIZE
	.align		4
.L_1:
        /*000c*/ 	.byte	0x04, 0x12
        /*000e*/ 	.short	(.L_3 - .L_2)
	.align		4
.L_2:
        /*0010*/ 	.word	index@(triton_poi_fused_repeat_5)
        /*0014*/ 	.word	0x00000000


	//----- nvinfo : EIATTR_FRAME_SIZE
	.align		4
.L_3:
        /*0018*/ 	.byte	0x04, 0x11
        /*001a*/ 	.short	(.L_5 - .L_4)
	.align		4
.L_4:
        /*001c*/ 	.word	index@(triton_poi_fused_repeat_5)
        /*0020*/ 	.word	0x00000000


	//----- nvinfo : EIATTR_MIN_STACK_SIZE
	.align		4
.L_5:
        /*0024*/ 	.byte	0x04, 0x12
        /*0026*/ 	.short	(.L_7 - .L_6)
	.align		4
.L_6:
        /*0028*/ 	.word	index@(triton_poi_fused_repeat_5)
        /*002c*/ 	.word	0x00000000
.L_7:


//--------------------- .nv.info.triton_poi_fused_repeat_5 --------------------------
	.section	.nv.info.triton_poi_fused_repeat_5,"",@"SHT_CUDA_INFO"
	.sectionflags	@""
	.align	4


	//----- nvinfo : EIATTR_CUDA_API_VERSION
	.align		4
        /*0000*/ 	.byte	0x04, 0x37
        /*0002*/ 	.short	(.L_9 - .L_8)
.L_8:
        /*0004*/ 	.word	0x0000007c


	//----- nvinfo : EIATTR_KPARAM_INFO
	.align		4
.L_9:
        /*0008*/ 	.byte	0x04, 0x17
        /*000a*/ 	.short	(.L_11 - .L_10)
.L_10:
        /*000c*/ 	.word	0x00000000
        /*0010*/ 	.short	0x0002
        /*0012*/ 	.short	0x0010
        /*0014*/ 	.byte	0x00, 0xf0, 0x11, 0x00


	//----- nvinfo : EIATTR_KPARAM_INFO
	.align		4
.L_11:
        /*0018*/ 	.byte	0x04, 0x17
        /*001a*/ 	.short	(.L_13 - .L_12)
.L_12:
        /*001c*/ 	.word	0x00000000
        /*0020*/ 	.short	0x0001
        /*0022*/ 	.short	0x0008
        /*0024*/ 	.byte	0x00, 0xf4, 0x21, 0x00


	//----- nvinfo : EIATTR_KPARAM_INFO
	.align		4
.L_13:
        /*0028*/ 	.byte	0x04, 0x17
        /*002a*/ 	.short	(.L_15 - .L_14)
.L_14:
        /*002c*/ 	.word	0x00000000
        /*0030*/ 	.short	0x0000
        /*0032*/ 	.short	0x0000
        /*0034*/ 	.byte	0x00, 0xf4, 0x21, 0x00


	//----- nvinfo : EIATTR_SPARSE_MMA_MASK
	.align		4
.L_15:
        /*0038*/ 	.byte	0x03, 0x50
        /*003a*/ 	.short	0x0000


	//----- nvinfo : EIATTR_MAXREG_COUNT
	.align		4
        /*003c*/ 	.byte	0x03, 0x1b
        /*003e*/ 	.short	0x00ff


	//----- nvinfo : EIATTR_EXIT_INSTR_OFFSETS
	.align		4
        /*0040*/ 	.byte	0x04, 0x1c
        /*0042*/ 	.short	(.L_17 - .L_16)


	//   ....[0]....
.L_16:
        /*0044*/ 	.word	0x00000160


	//   ....[1]....
        /*0048*/ 	.word	0x00000180


	//----- nvinfo : EIATTR_REQNTID
	.align		4
.L_17:
        /*004c*/ 	.byte	0x04, 0x10
        /*004e*/ 	.short	(.L_19 - .L_18)
.L_18:
        /*0050*/ 	.word	0x00000080
        /*0054*/ 	.word	0x00000001
        /*0058*/ 	.word	0x00000001


	//----- nvinfo : EIATTR_CRS_STACK_SIZE
	.align		4
.L_19:
        /*005c*/ 	.byte	0x04, 0x1e
        /*005e*/ 	.short	(.L_21 - .L_20)
.L_20:
        /*0060*/ 	.word	0x00000000


	//----- nvinfo : EIATTR_CBANK_PARAM_SIZE
	.align		4
.L_21:
        /*0064*/ 	.byte	0x03, 0x19
        /*0066*/ 	.short	0x0014


	//----- nvinfo : EIATTR_PARAM_CBANK
	.align		4
        /*0068*/ 	.byte	0x04, 0x0a
        /*006a*/ 	.short	(.L_23 - .L_22)
	.align		4
.L_22:
        /*006c*/ 	.word	index@(.nv.constant0.triton_poi_fused_repeat_5)
        /*0070*/ 	.short	0x0210
        /*0072*/ 	.short	0x0014


	//----- nvinfo : EIATTR_SW_WAR
	.align		4
.L_23:
        /*0074*/ 	.byte	0x04, 0x36
        /*0076*/ 	.short	(.L_25 - .L_24)
.L_24:
        /*0078*/ 	.word	0x00000008
.L_25:


//--------------------- .nv.callgraph             --------------------------
	.section	.nv.callgraph,"",@"SHT_CUDA_CALLGRAPH"
	.align	4
	.sectionentsize	8
	.align		4
        /*0000*/ 	.word	0x00000000
	.align		4
        /*0004*/ 	.word	0xffffffff
	.align		4
        /*0008*/ 	.word	0x00000000
	.align		4
        /*000c*/ 	.word	0xfffffffe
	.align		4
        /*0010*/ 	.word	0x00000000
	.align		4
        /*0014*/ 	.word	0xfffffffd
	.align		4
        /*0018*/ 	.word	0x00000000
	.align		4
        /*001c*/ 	.word	0xfffffffc


//--------------------- .text.triton_poi_fused_repeat_5 --------------------------
	.section	.text.triton_poi_fused_repeat_5,"ax",@progbits
	.align	128
        .global         triton_poi_fused_repeat_5
        .type           triton_poi_fused_repeat_5,@function
        .size           triton_poi_fused_repeat_5,(.L_x_3 - triton_poi_fused_repeat_5)
        .other          triton_poi_fused_repeat_5,@"STO_CUDA_ENTRY STV_DEFAULT"
triton_poi_fused_repeat_5:
.text.triton_poi_fused_repeat_5:
[----:B------:R-:W0:Y:S02]  /*0000*/  LDC R1, c[0x0][0x28] ;  /* 0x00000a00ff017b82 */ /* 0x000e240000000800 */
[----:B------:R-:W1:Y:S01]  /*0010*/  S2R R0, SR_TID.X ;  /* 0x0000000000007919 */ /* 0x000e620000002100 */
[----:B------:R-:W2:Y:S01]  /*0020*/  LDC.64 R4, c[0x0][0x218] ;  /* 0x00008600ff047b82 */ /* 0x000ea20000000a00 */
[----:B------:R-:W-:Y:S01]  /*0030*/  ULDC.64 UR4, c[0x0][0x208] ;  /* 0x0000820000047ab9 */ /* 0x000fe20000000a00 */
[----:B------:R-:W-:Y:S01]  /*0040*/  BSSY B0, `(.L_x_0) ;  /* 0x0000011000007945 */ /* 0x000fe20003800000 */
[----:B------:R-:W3:Y:S05]  /*0050*/  S2R R7, SR_CTAID.X ;  /* 0x0000000000077919 */ /* 0x000eea0000002500 */
[----:B------:R-:W4:Y:S01]  /*0060*/  LDC.64 R2, c[0x0][0x210] ;  /* 0x00008400ff027b82 */ /* 0x000f220000000a00 */
[----:B-1----:R-:W-:Y:S01]  /*0070*/  IMAD.SHL.U32 R0, R0, 0x2, RZ ;  /* 0x0000000200007824 */ /* 0x002fe200078e00ff */
[----:B---3--:R-:W-:-:S04]  /*0080*/  SHF.R.S32.HI R6, RZ, 0x17, R7 ;  /* 0x00000017ff067819 */ /* 0x008fc80000011407 */
[----:B------:R-:W-:-:S05]  /*0090*/  LOP3.LUT R0, R0, 0xfe, RZ, 0xc0, !PT ;  /* 0x000000fe00007812 */ /* 0x000fca00078ec0ff */
[----:B------:R-:W-:Y:S01]  /*00a0*/  IMAD R7, R7, 0x100, R0 ;  /* 0x0000010007077824 */ /* 0x000fe200078e0200 */
[----:B------:R-:W-:-:S03]  /*00b0*/  SGXT R0, R6, 0x1 ;  /* 0x000000010600781a */ /* 0x000fc60000000200 */
[C---:B--2---:R-:W-:Y:S01]  /*00c0*/  IMAD.WIDE R4, R7.reuse, 0x4, R4 ;  /* 0x0000000407047825 */ /* 0x044fe200078e0204 */
[----:B------:R-:W-:Y:S02]  /*00d0*/  ISETP.GE.AND P0, PT, R7, 0x100, PT ;  /* 0x000001000700780c */ /* 0x000fe40003f06270 */
[----:B------:R-:W-:-:S04]  /*00e0*/  LEA.HI R0, R0, R7, RZ, 0x6 ;  /* 0x0000000700007211 */ /* 0x000fc800078f30ff */
[----:B------:R-:W-:-:S05]  /*00f0*/  LOP3.LUT R0, R0, 0xffffffc0, RZ, 0xc0, !PT ;  /* 0xffffffc000007812 */ /* 0x000fca00078ec0ff */
[----:B------:R-:W-:Y:S01]  /*0100*/  IMAD.IADD R9, R7, 0x1, -R0 ;  /* 0x0000000107097824 */ /* 0x000fe200078e0a00 */
[----:B------:R-:W-:-:S03]  /*0110*/  CS2R R6, SRZ ;  /* 0x0000000000067805 */ /* 0x000fc6000001ff00 */
[----:B----4-:R-:W-:Y:S01]  /*0120*/  IMAD.WIDE R2, R9, 0x4, R2 ;  /* 0x0000000409027825 */ /* 0x010fe200078e0202 */
[----:B------:R-:W-:Y:S06]  /*0130*/  @P0 BRA `(.L_x_1) ;  /* 0x0000000000040947 */ /* 0x000fec0003800000 */
[----:B------:R1:W5:Y:S02]  /*0140*/  LDG.E.64 R6, desc[UR4][R2.64] ;  /* 0x0000000402067981 */ /* 0x000364000c1e1b00 */
.L_x_1:
[----:B------:R-:W-:Y:S05]  /*0150*/  BSYNC B0 ;  /* 0x0000000000007941 */ /* 0x000fea0003800000 */
.L_x_0:
[----:B------:R-:W-:Y:S05]  /*0160*/  @P0 EXIT ;  /* 0x000000000000094d */ /* 0x000fea0003800000 */
[----:B-----5:R-:W-:Y:S01]  /*0170*/  STG.E.64 desc[UR4][R4.64], R6 ;  /* 0x0000000604007986 */ /* 0x020fe2000c101b04 */
[----:B------:R-:W-:Y:S05]  /*0180*/  EXIT ;  /* 0x000000000000794d */ /* 0x000fea0003800000 */
.L_x_2:
[----:B------:R-:W-:-:S00]  /*0190*/  BRA `(.L_x_2) ;  /* 0xfffffffc00fc7947 */ /* 0x000fc0000383ffff */
[----:B------:R-:W-:-:S00]  /*01a0*/  NOP ;  /* 0x0000000000007918 */ /* 0x000fc00000000000 */
        /* <DEDUP_REMOVED lines=13> */
.L_x_3:


//--------------------- .nv.constant0.triton_poi_fused_repeat_5 --------------------------
	.section	.nv.constant0.triton_poi_fused_repeat_5,"a",@progbits
	.sectionflags	@""
	.align	4
.nv.constant0.triton_poi_fused_repeat_5:
	.zero		548
